//
// Generated by NVIDIA NVVM Compiler
//
// Compiler Build ID: CL-36424714
// Cuda compilation tools, release 13.0, V13.0.88
// Based on NVVM 20.0.0
//

.version 9.0
.target sm_100
.address_size 64

	// .globl	_Z9iterationPdS_i
.extern .shared .align 16 .b8 sum_block[];

.visible .entry _Z9iterationPdS_i(
	.param .u64 .ptr .align 1 _Z9iterationPdS_i_param_0,
	.param .u64 .ptr .align 1 _Z9iterationPdS_i_param_1,
	.param .u32 _Z9iterationPdS_i_param_2
)
{
	.reg .pred 	%p<15>;
	.reg .b32 	%r<17>;
	.reg .b64 	%rd<17>;
	.reg .b64 	%fd<15>;

	ld.param.u64 	%rd3, [_Z9iterationPdS_i_param_0];
	ld.param.u64 	%rd4, [_Z9iterationPdS_i_param_1];
	ld.param.u32 	%r3, [_Z9iterationPdS_i_param_2];
	cvta.to.global.u64 	%rd1, %rd4;
	cvta.to.global.u64 	%rd2, %rd3;
	mov.u32 	%r4, %ctaid.x;
	mov.u32 	%r5, %ntid.x;
	mov.u32 	%r6, %tid.x;
	mad.lo.s32 	%r1, %r4, %r5, %r6;
	mul.lo.s32 	%r2, %r3, %r3;
	setp.ge.s32 	%p1, %r1, %r2;
	@%p1 bra 	$L__BB0_7;
	setp.gt.s32 	%p2, %r1, 0;
	setp.lt.s32 	%p3, %r1, %r3;
	and.pred  	%p4, %p2, %p3;
	@%p4 bra 	$L__BB0_5;
	rem.s32 	%r7, %r1, %r3;
	setp.eq.s32 	%p5, %r7, 0;
	@%p5 bra 	$L__BB0_5;
	add.s32 	%r8, %r1, 1;
	rem.s32 	%r9, %r8, %r3;
	setp.eq.s32 	%p6, %r9, 0;
	@%p6 bra 	$L__BB0_5;
	sub.s32 	%r11, %r2, %r3;
	setp.ge.s32 	%p7, %r11, %r1;
	add.s32 	%r12, %r2, -1;
	setp.ge.s32 	%p8, %r1, %r12;
	or.pred  	%p9, %p7, %p8;
	@%p9 bra 	$L__BB0_6;
$L__BB0_5:
	mul.wide.s32 	%rd14, %r1, 8;
	add.s64 	%rd15, %rd2, %rd14;
	ld.global.f64 	%fd14, [%rd15];
	add.s64 	%rd16, %rd1, %rd14;
	st.global.f64 	[%rd16], %fd14;
	bra.uni 	$L__BB0_7;
$L__BB0_6:
	add.s32 	%r13, %r3, -1;
	add.s32 	%r14, %r1, %r3;
	mul.wide.s32 	%rd5, %r14, 8;
	add.s64 	%rd6, %rd2, %rd5;
	ld.global.f64 	%fd1, [%rd6+-8];
	ld.global.f64 	%fd2, [%rd6+8];
	not.b32 	%r15, %r3;
	add.s32 	%r16, %r1, %r15;
	mul.wide.s32 	%rd7, %r16, 8;
	add.s64 	%rd8, %rd2, %rd7;
	ld.global.f64 	%fd3, [%rd8];
	add.s64 	%rd9, %rd8, 16;
	ld.global.f64 	%fd4, [%rd8+16];
	setp.gt.f64 	%p10, %fd1, %fd2;
	selp.f64 	%fd5, %fd2, %fd1, %p10;
	selp.f64 	%fd6, %fd1, %fd2, %p10;
	setp.lt.f64 	%p11, %fd3, %fd5;
	setp.lt.f64 	%p12, %fd3, %fd6;
	selp.f64 	%fd7, %fd3, %fd6, %p12;
	selp.f64 	%fd8, %fd3, %fd5, %p11;
	selp.f64 	%fd9, %fd5, %fd7, %p11;
	setp.lt.f64 	%p13, %fd4, %fd8;
	setp.lt.f64 	%p14, %fd4, %fd9;
	selp.f64 	%fd10, %fd4, %fd9, %p14;
	selp.f64 	%fd11, %fd8, %fd10, %p13;
	mul.wide.s32 	%rd10, %r13, 8;
	add.s64 	%rd11, %rd9, %rd10;
	ld.global.f64 	%fd12, [%rd11];
	add.f64 	%fd13, %fd12, %fd11;
	mul.wide.s32 	%rd12, %r1, 8;
	add.s64 	%rd13, %rd1, %rd12;
	st.global.f64 	[%rd13], %fd13;
$L__BB0_7:
	ret;

}
	// .globl	_Z8sumblockPdiS_
.visible .entry _Z8sumblockPdiS_(
	.param .u64 .ptr .align 1 _Z8sumblockPdiS__param_0,
	.param .u32 _Z8sumblockPdiS__param_1,
	.param .u64 .ptr .align 1 _Z8sumblockPdiS__param_2
)
{
	.reg .pred 	%p<7>;
	.reg .b32 	%r<21>;
	.reg .b64 	%rd<9>;
	.reg .b64 	%fd<13>;

	ld.param.u64 	%rd1, [_Z8sumblockPdiS__param_0];
	ld.param.u32 	%r10, [_Z8sumblockPdiS__param_1];
	ld.param.u64 	%rd2, [_Z8sumblockPdiS__param_2];
	mov.u32 	%r1, %ctaid.x;
	mov.u32 	%r19, %ntid.x;
	mov.u32 	%r3, %tid.x;
	mad.lo.s32 	%r4, %r1, %r19, %r3;
	setp.ge.s32 	%p1, %r4, %r10;
	mov.f64 	%fd12, 0d0000000000000000;
	@%p1 bra 	$L__BB1_2;
	cvta.to.global.u64 	%rd3, %rd1;
	mul.wide.s32 	%rd4, %r4, 8;
	add.s64 	%rd5, %rd3, %rd4;
	ld.global.f64 	%fd4, [%rd5];
	add.f64 	%fd12, %fd4, 0d0000000000000000;
$L__BB1_2:
	shl.b32 	%r11, %r3, 3;
	mov.u32 	%r12, sum_block;
	add.s32 	%r5, %r12, %r11;
	st.shared.f64 	[%r5], %fd12;
	bar.sync 	0;
	setp.lt.u32 	%p2, %r19, 2;
	@%p2 bra 	$L__BB1_9;
$L__BB1_3:
	and.b32  	%r13, %r19, 1;
	setp.eq.b32 	%p3, %r13, 1;
	@%p3 bra 	$L__BB1_7;
	shr.u32 	%r7, %r19, 1;
	setp.ge.u32 	%p4, %r3, %r7;
	@%p4 bra 	$L__BB1_6;
	ld.shared.f64 	%fd8, [%r5];
	shl.b32 	%r17, %r19, 2;
	add.s32 	%r18, %r5, %r17;
	ld.shared.f64 	%fd9, [%r18];
	add.f64 	%fd10, %fd8, %fd9;
	st.shared.f64 	[%r5], %fd10;
$L__BB1_6:
	bar.sync 	0;
	mov.u32 	%r19, %r7;
	bra.uni 	$L__BB1_8;
$L__BB1_7:
	shr.u32 	%r14, %r19, 1;
	ld.shared.f64 	%fd5, [%r5];
	shl.b32 	%r15, %r14, 3;
	add.s32 	%r16, %r5, %r15;
	ld.shared.f64 	%fd6, [%r16];
	add.f64 	%fd7, %fd5, %fd6;
	st.shared.f64 	[%r5], %fd7;
	bar.sync 	0;
	add.s32 	%r19, %r14, 1;
$L__BB1_8:
	setp.gt.u32 	%p5, %r19, 1;
	@%p5 bra 	$L__BB1_3;
$L__BB1_9:
	setp.ne.s32 	%p6, %r3, 0;
	@%p6 bra 	$L__BB1_11;
	ld.shared.f64 	%fd11, [sum_block];
	cvta.to.global.u64 	%rd6, %rd2;
	mul.wide.u32 	%rd7, %r1, 8;
	add.s64 	%rd8, %rd6, %rd7;
	st.global.f64 	[%rd8], %fd11;
$L__BB1_11:
	ret;

}


// ===== COMPILED SASS (sm_100) =====

	.target	sm_100

	.elftype	@"ET_EXEC"


//--------------------- .note.nv.tkinfo           --------------------------
	.section	.note.nv.tkinfo,"",@"SHT_NOTE"
	.sectionflags	@"SHF_NOTE_NV_TKINFO"
	.tkinfo
        /*0018*/ 	.word	0x00000002
        /*0030*/ 	.string	""
        /*0030*/ 	.string	"ptxas"
        /*0030*/ 	.string	"Cuda compilation tools, release 13.0, V13.0.88"
        /*0030*/ 	.string	"Build cuda_13.0.r13.0/compiler.36424714_0"
        /*0030*/ 	.string	"-arch sm_100 -m 64 "



//--------------------- .note.nv.cuinfo           --------------------------
	.section	.note.nv.cuinfo,"",@"SHT_NOTE"
	.sectionflags	@"SHF_NOTE_NV_CUINFO"
        /*0018*/ 	.short	0x0002
        /*001a*/ 	.short	0x0064
        /*001c*/ 	.short	0x0082
	.zero		2


//--------------------- .nv.info                  --------------------------
	.section	.nv.info,"",@"SHT_CUDA_INFO"
	.align	4


	//----- nvinfo : EIATTR_REGCOUNT
	.align		4
        /*0000*/ 	.byte	0x04, 0x2f
        /*0002*/ 	.short	(.L_1 - .L_0)
	.align		4
.L_0:
        /*0004*/ 	.word	index@(_Z9iterationPdS_i)
        /*0008*/ 	.word	0x00000014


	//----- nvinfo : EIATTR_FRAME_SIZE
	.align		4
.L_1:
        /*000c*/ 	.byte	0x04, 0x11
        /*000e*/ 	.short	(.L_3 - .L_2)
	.align		4
.L_2:
        /*0010*/ 	.word	index@(_Z9iterationPdS_i)
        /*0014*/ 	.word	0x00000000


	//----- nvinfo : EIATTR_REGCOUNT
	.align		4
.L_3:
        /*0018*/ 	.byte	0x04, 0x2f
        /*001a*/ 	.short	(.L_5 - .L_4)
	.align		4
.L_4:
        /*001c*/ 	.word	index@(_Z8sumblockPdiS_)
        /*0020*/ 	.word	0x0000000c


	//----- nvinfo : EIATTR_FRAME_SIZE
	.align		4
.L_5:
        /*0024*/ 	.byte	0x04, 0x11
        /*0026*/ 	.short	(.L_7 - .L_6)
	.align		4
.L_6:
        /*0028*/ 	.word	index@(_Z8sumblockPdiS_)
        /*002c*/ 	.word	0x00000000


	//----- nvinfo : EIATTR_MIN_STACK_SIZE
	.align		4
.L_7:
        /*0030*/ 	.byte	0x04, 0x12
        /*0032*/ 	.short	(.L_9 - .L_8)
	.align		4
.L_8:
        /*0034*/ 	.word	index@(_Z8sumblockPdiS_)
        /*0038*/ 	.word	0x00000000


	//----- nvinfo : EIATTR_MIN_STACK_SIZE
	.align		4
.L_9:
        /*003c*/ 	.byte	0x04, 0x12
        /*003e*/ 	.short	(.L_11 - .L_10)
	.align		4
.L_10:
        /*0040*/ 	.word	index@(_Z9iterationPdS_i)
        /*0044*/ 	.word	0x00000000
.L_11:


//--------------------- .nv.compat                --------------------------
	.section	.nv.compat,"",@"SHT_CUDA_COMPAT_INFO"
	.align	4
        /*0000*/ 	.byte	0x02, 0x09, 0x00, 0x00, 0x02, 0x02, 0x01, 0x00, 0x02, 0x05, 0x05, 0x00, 0x03, 0x07, 0x01, 0x01
        /*0010*/ 	.byte	0x02, 0x03, 0x00, 0x00, 0x02, 0x06, 0x01, 0x00, 0x04, 0x0b, 0x08, 0x00, 0x01, 0x00, 0x00, 0x00
        /*0020*/ 	.byte	0x00, 0x00, 0x00, 0x00


//--------------------- .nv.info._Z8sumblockPdiS_ --------------------------
	.section	.nv.info._Z8sumblockPdiS_,"",@"SHT_CUDA_INFO"
	.sectionflags	@""
	.align	4


	//----- nvinfo : EIATTR_CUDA_API_VERSION
	.align		4
        /*0000*/ 	.byte	0x04, 0x37
        /*0002*/ 	.short	(.L_13 - .L_12)
.L_12:
        /*0004*/ 	.word	0x00000082


	//----- nvinfo : EIATTR_KPARAM_INFO
	.align		4
.L_13:
        /*0008*/ 	.byte	0x04, 0x17
        /*000a*/ 	.short	(.L_15 - .L_14)
.L_14:
        /*000c*/ 	.word	0x00000000
        /*0010*/ 	.short	0x0002
        /*0012*/ 	.short	0x0010
        /*0014*/ 	.byte	0x00, 0xf5, 0x21, 0x00


	//----- nvinfo : EIATTR_KPARAM_INFO
	.align		4
.L_15:
        /*0018*/ 	.byte	0x04, 0x17
        /*001a*/ 	.short	(.L_17 - .L_16)
.L_16:
        /*001c*/ 	.word	0x00000000
        /*0020*/ 	.short	0x0001
        /*0022*/ 	.short	0x0008
        /*0024*/ 	.byte	0x00, 0xf0, 0x11, 0x00


	//----- nvinfo : EIATTR_KPARAM_INFO
	.align		4
.L_17:
        /*0028*/ 	.byte	0x04, 0x17
        /*002a*/ 	.short	(.L_19 - .L_18)
.L_18:
        /*002c*/ 	.word	0x00000000
        /*0030*/ 	.short	0x0000
        /*0032*/ 	.short	0x0000
        /*0034*/ 	.byte	0x00, 0xf5, 0x21, 0x00


	//----- nvinfo : EIATTR_SPARSE_MMA_MASK
	.align		4
.L_19:
        /*0038*/ 	.byte	0x03, 0x50
        /*003a*/ 	.short	0x0000


	//----- nvinfo : EIATTR_MAXREG_COUNT
	.align		4
        /*003c*/ 	.byte	0x03, 0x1b
        /*003e*/ 	.short	0x00ff


	//----- nvinfo : EIATTR_NUM_BARRIERS
	.align		4
        /*0040*/ 	.byte	0x02, 0x4c
        /*0042*/ 	.byte	0x01
	.zero		1


	//----- nvinfo : EIATTR_MERCURY_ISA_VERSION
	.align		4
        /*0044*/ 	.byte	0x03, 0x5f
        /*0046*/ 	.short	0x0101


	//----- nvinfo : EIATTR_VRC_CTA_INIT_COUNT
	.align		4
        /*0048*/ 	.byte	0x02, 0x4a
	.zero		1
	.zero		1


	//----- nvinfo : EIATTR_EXIT_INSTR_OFFSETS
	.align		4
        /*004c*/ 	.byte	0x04, 0x1c
        /*004e*/ 	.short	(.L_21 - .L_20)


	//   ....[0]....
.L_20:
        /*0050*/ 	.word	0x000002e0


	//   ....[1]....
        /*0054*/ 	.word	0x00000360


	//----- nvinfo : EIATTR_CBANK_PARAM_SIZE
	.align		4
.L_21:
        /*0058*/ 	.byte	0x03, 0x19
        /*005a*/ 	.short	0x0018


	//----- nvinfo : EIATTR_PARAM_CBANK
	.align		4
        /*005c*/ 	.byte	0x04, 0x0a
        /*005e*/ 	.short	(.L_23 - .L_22)
	.align		4
.L_22:
        /*0060*/ 	.word	index@(.nv.constant0._Z8sumblockPdiS_)
        /*0064*/ 	.short	0x0380
        /*0066*/ 	.short	0x0018


	//----- nvinfo : EIATTR_SW_WAR
	.align		4
.L_23:
        /*0068*/ 	.byte	0x04, 0x36
        /*006a*/ 	.short	(.L_25 - .L_24)
.L_24:
        /*006c*/ 	.word	0x00000008
.L_25:


//--------------------- .nv.info._Z9iterationPdS_i --------------------------
	.section	.nv.info._Z9iterationPdS_i,"",@"SHT_CUDA_INFO"
	.sectionflags	@""
	.align	4


	//----- nvinfo : EIATTR_CUDA_API_VERSION
	.align		4
        /*0000*/ 	.byte	0x04, 0x37
        /*0002*/ 	.short	(.L_27 - .L_26)
.L_26:
        /*0004*/ 	.word	0x00000082


	//----- nvinfo : EIATTR_KPARAM_INFO
	.align		4
.L_27:
        /*0008*/ 	.byte	0x04, 0x17
        /*000a*/ 	.short	(.L_29 - .L_28)
.L_28:
        /*000c*/ 	.word	0x00000000
        /*0010*/ 	.short	0x0002
        /*0012*/ 	.short	0x0010
        /*0014*/ 	.byte	0x00, 0xf0, 0x11, 0x00


	//----- nvinfo : EIATTR_KPARAM_INFO
	.align		4
.L_29:
        /*0018*/ 	.byte	0x04, 0x17
        /*001a*/ 	.short	(.L_31 - .L_30)
.L_30:
        /*001c*/ 	.word	0x00000000
        /*0020*/ 	.short	0x0001
        /*0022*/ 	.short	0x0008
        /*0024*/ 	.byte	0x00, 0xf5, 0x21, 0x00


	//----- nvinfo : EIATTR_KPARAM_INFO
	.align		4
.L_31:
        /*0028*/ 	.byte	0x04, 0x17
        /*002a*/ 	.short	(.L_33 - .L_32)
.L_32:
        /*002c*/ 	.word	0x00000000
        /*0030*/ 	.short	0x0000
        /*0032*/ 	.short	0x0000
        /*0034*/ 	.byte	0x00, 0xf5, 0x21, 0x00


	//----- nvinfo : EIATTR_SPARSE_MMA_MASK
	.align		4
.L_33:
        /*0038*/ 	.byte	0x03, 0x50
        /*003a*/ 	.short	0x0000


	//----- nvinfo : EIATTR_MAXREG_COUNT
	.align		4
        /*003c*/ 	.byte	0x03, 0x1b
        /*003e*/ 	.short	0x00ff


	//----- nvinfo : EIATTR_MERCURY_ISA_VERSION
	.align		4
        /*0040*/ 	.byte	0x03, 0x5f
        /*0042*/ 	.short	0x0101


	//----- nvinfo : EIATTR_VRC_CTA_INIT_COUNT
	.align		4
        /*0044*/ 	.byte	0x02, 0x4a
	.zero		1
	.zero		1


	//----- nvinfo : EIATTR_EXIT_INSTR_OFFSETS
	.align		4
        /*0048*/ 	.byte	0x04, 0x1c
        /*004a*/ 	.short	(.L_35 - .L_34)


	//   ....[0]....
.L_34:
        /*004c*/ 	.word	0x00000080


	//   ....[1]....
        /*0050*/ 	.word	0x00000400


	//   ....[2]....
        /*0054*/ 	.word	0x00000680


	//----- nvinfo : EIATTR_CRS_STACK_SIZE
	.align		4
.L_35:
        /*0058*/ 	.byte	0x04, 0x1e
        /*005a*/ 	.short	(.L_37 - .L_36)
.L_36:
        /*005c*/ 	.word	0x00000000


	//----- nvinfo : EIATTR_CBANK_PARAM_SIZE
	.align		4
.L_37:
        /*0060*/ 	.byte	0x03, 0x19
        /*0062*/ 	.short	0x0014


	//----- nvinfo : EIATTR_PARAM_CBANK
	.align		4
        /*0064*/ 	.byte	0x04, 0x0a
        /*0066*/ 	.short	(.L_39 - .L_38)
	.align		4
.L_38:
        /*0068*/ 	.word	index@(.nv.constant0._Z9iterationPdS_i)
        /*006c*/ 	.short	0x0380
        /*006e*/ 	.short	0x0014


	//----- nvinfo : EIATTR_SW_WAR
	.align		4
.L_39:
        /*0070*/ 	.byte	0x04, 0x36
        /*0072*/ 	.short	(.L_41 - .L_40)
.L_40:
        /*0074*/ 	.word	0x00000008
.L_41:


//--------------------- .nv.callgraph             --------------------------
	.section	.nv.callgraph,"",@"SHT_CUDA_CALLGRAPH"
	.align	4
	.sectionentsize	8
	.align		4
        /*0000*/ 	.word	0x00000000
	.align		4
        /*0004*/ 	.word	0xffffffff
	.align		4
        /*0008*/ 	.word	0x00000000
	.align		4
        /*000c*/ 	.word	0xfffffffe
	.align		4
        /*0010*/ 	.word	0x00000000
	.align		4
        /*0014*/ 	.word	0xfffffffd
	.align		4
        /*0018*/ 	.word	0x00000000
	.align		4
        /*001c*/ 	.word	0xfffffffc


//--------------------- .text._Z8sumblockPdiS_    --------------------------
	.section	.text._Z8sumblockPdiS_,"ax",@progbits
	.align	128
        .global         _Z8sumblockPdiS_
        .type           _Z8sumblockPdiS_,@function
        .size           _Z8sumblockPdiS_,(.L_x_9 - _Z8sumblockPdiS_)
        .other          _Z8sumblockPdiS_,@"STO_CUDA_ENTRY STV_DEFAULT"
_Z8sumblockPdiS_:
.text._Z8sumblockPdiS_:
[----:B------:R-:W-:Y:S01]  /*0000*/  LDC R1, c[0x0][0x37c] ;  /* 0x0000df00ff017b82 */ /* 0x000fe20000000800 */
[----:B------:R-:W0:Y:S01]  /*0010*/  S2R R0, SR_CTAID.X ;  /* 0x0000000000007919 */ /* 0x000e220000002500 */
[----:B------:R-:W0:Y:S01]  /*0020*/  LDCU UR8, c[0x0][0x360] ;  /* 0x00006c00ff0877ac */ /* 0x000e220008000800 */
[----:B------:R-:W0:Y:S01]  /*0030*/  S2R R3, SR_TID.X ;  /* 0x0000000000037919 */ /* 0x000e220000002100 */
[----:B------:R-:W1:Y:S01]  /*0040*/  LDCU UR4, c[0x0][0x388] ;  /* 0x00007100ff0477ac */ /* 0x000e620008000800 */
[----:B------:R-:W2:Y:S01]  /*0050*/  LDCU.64 UR6, c[0x0][0x358] ;  /* 0x00006b00ff0677ac */ /* 0x000ea20008000a00 */
[----:B0-----:R-:W-:-:S05]  /*0060*/  IMAD R5, R0, UR8, R3 ;  /* 0x0000000800057c24 */ /* 0x001fca000f8e0203 */
[----:B-1----:R-:W-:-:S13]  /*0070*/  ISETP.GE.AND P0, PT, R5, UR4, PT ;  /* 0x0000000405007c0c */ /* 0x002fda000bf06270 */
[----:B------:R-:W0:Y:S02]  /*0080*/  @!P0 LDC.64 R6, c[0x0][0x380] ;  /* 0x0000e000ff068b82 */ /* 0x000e240000000a00 */
[----:B0-----:R-:W-:-:S06]  /*0090*/  @!P0 IMAD.WIDE R6, R5, 0x8, R6 ;  /* 0x0000000805068825 */ /* 0x001fcc00078e0206 */
[----:B--2---:R-:W2:Y:S01]  /*00a0*/  @!P0 LDG.E.64 R6, desc[UR6][R6.64] ;  /* 0x0000000606068981 */ /* 0x004ea2000c1e1b00 */
[----:B------:R-:W0:Y:S01]  /*00b0*/  S2UR UR5, SR_CgaCtaId ;  /* 0x00000000000579c3 */ /* 0x000e220000008800 */
[----:B------:R-:W-:Y:S01]  /*00c0*/  IMAD.U32 R2, RZ, RZ, UR8 ;  /* 0x00000008ff027e24 */ /* 0x000fe2000f8e00ff */
[----:B------:R-:W-:Y:S01]  /*00d0*/  UMOV UR4, 0x400 ;  /* 0x0000040000047882 */ /* 0x000fe20000000000 */
[----:B------:R-:W-:Y:S01]  /*00e0*/  CS2R R4, SRZ ;  /* 0x0000000000047805 */ /* 0x000fe2000001ff00 */
[----:B0-----:R-:W-:-:S06]  /*00f0*/  ULEA UR4, UR5, UR4, 0x18 ;  /* 0x0000000405047291 */ /* 0x001fcc000f8ec0ff */
[----:B------:R-:W-:Y:S01]  /*0100*/  LEA R9, R3, UR4, 0x3 ;  /* 0x0000000403097c11 */ /* 0x000fe2000f8e18ff */
[----:B--2---:R-:W-:Y:S01]  /*0110*/  @!P0 DADD R4, RZ, R6 ;  /* 0x00000000ff048229 */ /* 0x004fe20000000006 */
[----:B------:R-:W-:-:S06]  /*0120*/  ISETP.GE.U32.AND P0, PT, R2, 0x2, PT ;  /* 0x000000020200780c */ /* 0x000fcc0003f06070 */
[----:B------:R0:W-:Y:S01]  /*0130*/  STS.64 [R9], R4 ;  /* 0x0000000409007388 */ /* 0x0001e20000000a00 */
[----:B------:R-:W-:Y:S06]  /*0140*/  BAR.SYNC.DEFER_BLOCKING 0x0 ;  /* 0x0000000000007b1d */ /* 0x000fec0000010000 */
[----:B------:R-:W-:Y:S05]  /*0150*/  @!P0 BRA `(.L_x_0) ;  /* 0x00000000005c8947 */ /* 0x000fea0003800000 */
.L_x_3:
[----:B01----:R-:W-:-:S04]  /*0160*/  LOP3.LUT R4, R2, 0x1, RZ, 0xc0, !PT ;  /* 0x0000000102047812 */ /* 0x003fc800078ec0ff */
[----:B------:R-:W-:-:S13]  /*0170*/  ISETP.NE.U32.AND P0, PT, R4, 0x1, PT ;  /* 0x000000010400780c */ /* 0x000fda0003f05070 */
[----:B------:R-:W-:Y:S05]  /*0180*/  @!P0 BRA `(.L_x_1) ;  /* 0x0000000000288947 */ /* 0x000fea0003800000 */
[----:B------:R-:W-:-:S04]  /*0190*/  SHF.R.U32.HI R8, RZ, 0x1, R2 ;  /* 0x00000001ff087819 */ /* 0x000fc80000011602 */
[----:B------:R-:W-:-:S13]  /*01a0*/  ISETP.GE.U32.AND P0, PT, R3, R8, PT ;  /* 0x000000080300720c */ /* 0x000fda0003f06070 */
[----:B------:R-:W-:Y:S01]  /*01b0*/  @!P0 IMAD R6, R2, 0x4, R9 ;  /* 0x0000000402068824 */ /* 0x000fe200078e0209 */
[----:B------:R-:W-:Y:S01]  /*01c0*/  @!P0 LDS.64 R4, [R9] ;  /* 0x0000000009048984 */ /* 0x000fe20000000a00 */
[----:B------:R-:W-:-:S04]  /*01d0*/  IMAD.MOV.U32 R2, RZ, RZ, R8 ;  /* 0x000000ffff027224 */ /* 0x000fc800078e0008 */
[----:B------:R-:W0:Y:S02]  /*01e0*/  @!P0 LDS.64 R6, [R6] ;  /* 0x0000000006068984 */ /* 0x000e240000000a00 */
[----:B0-----:R-:W-:-:S07]  /*01f0*/  @!P0 DADD R4, R4, R6 ;  /* 0x0000000004048229 */ /* 0x001fce0000000006 */
[----:B------:R0:W-:Y:S01]  /*0200*/  @!P0 STS.64 [R9], R4 ;  /* 0x0000000409008388 */ /* 0x0001e20000000a00 */
[----:B------:R-:W-:Y:S06]  /*0210*/  BAR.SYNC.DEFER_BLOCKING 0x0 ;  /* 0x0000000000007b1d */ /* 0x000fec0000010000 */
[----:B------:R-:W-:Y:S05]  /*0220*/  BRA `(.L_x_2) ;  /* 0x0000000000207947 */ /* 0x000fea0003800000 */
.L_x_1:
[----:B------:R-:W-:Y:S01]  /*0230*/  SHF.R.U32.HI R2, RZ, 0x1, R2 ;  /* 0x00000001ff027819 */ /* 0x000fe20000011602 */
[----:B------:R-:W-:Y:S04]  /*0240*/  LDS.64 R4, [R9] ;  /* 0x0000000009047984 */ /* 0x000fe80000000a00 */
[C---:B------:R-:W-:Y:S02]  /*0250*/  IMAD R6, R2.reuse, 0x8, R9 ;  /* 0x0000000802067824 */ /* 0x040fe400078e0209 */
[----:B------:R-:W-:-:S04]  /*0260*/  VIADD R2, R2, 0x1 ;  /* 0x0000000102027836 */ /* 0x000fc80000000000 */
[----:B------:R-:W0:Y:S02]  /*0270*/  LDS.64 R6, [R6] ;  /* 0x0000000006067984 */ /* 0x000e240000000a00 */
[----:B0-----:R-:W-:-:S07]  /*0280*/  DADD R4, R4, R6 ;  /* 0x0000000004047229 */ /* 0x001fce0000000006 */
[----:B------:R1:W-:Y:S01]  /*0290*/  STS.64 [R9], R4 ;  /* 0x0000000409007388 */ /* 0x0003e20000000a00 */
[----:B------:R-:W-:Y:S06]  /*02a0*/  BAR.SYNC.DEFER_BLOCKING 0x0 ;  /* 0x0000000000007b1d */ /* 0x000fec0000010000 */
.L_x_2:
[----:B------:R-:W-:-:S13]  /*02b0*/  ISETP.GT.U32.AND P0, PT, R2, 0x1, PT ;  /* 0x000000010200780c */ /* 0x000fda0003f04070 */
[----:B------:R-:W-:Y:S05]  /*02c0*/  @P0 BRA `(.L_x_3) ;  /* 0xfffffffc00a40947 */ /* 0x000fea000383ffff */
.L_x_0:
[----:B------:R-:W-:-:S13]  /*02d0*/  ISETP.NE.AND P0, PT, R3, RZ, PT ;  /* 0x000000ff0300720c */ /* 0x000fda0003f05270 */
[----:B------:R-:W-:Y:S05]  /*02e0*/  @P0 EXIT ;  /* 0x000000000000094d */ /* 0x000fea0003800000 */
[----:B------:R-:W2:Y:S01]  /*02f0*/  S2UR UR5, SR_CgaCtaId ;  /* 0x00000000000579c3 */ /* 0x000ea20000008800 */
[----:B------:R-:W-:-:S07]  /*0300*/  UMOV UR4, 0x400 ;  /* 0x0000040000047882 */ /* 0x000fce0000000000 */
[----:B01----:R-:W0:Y:S01]  /*0310*/  LDC.64 R4, c[0x0][0x390] ;  /* 0x0000e400ff047b82 */ /* 0x003e220000000a00 */
[----:B--2---:R-:W-:Y:S01]  /*0320*/  ULEA UR4, UR5, UR4, 0x18 ;  /* 0x0000000405047291 */ /* 0x004fe2000f8ec0ff */
[----:B0-----:R-:W-:-:S08]  /*0330*/  IMAD.WIDE.U32 R4, R0, 0x8, R4 ;  /* 0x0000000800047825 */ /* 0x001fd000078e0004 */
[----:B------:R-:W0:Y:S04]  /*0340*/  LDS.64 R2, [UR4] ;  /* 0x00000004ff027984 */ /* 0x000e280008000a00 */
[----:B0-----:R-:W-:Y:S01]  /*0350*/  STG.E.64 desc[UR6][R4.64], R2 ;  /* 0x0000000204007986 */ /* 0x001fe2000c101b06 */
[----:B------:R-:W-:Y:S05]  /*0360*/  EXIT ;  /* 0x000000000000794d */ /* 0x000fea0003800000 */
.L_x_4:
[----:B------:R-:W-:-:S00]  /*0370*/  BRA `(.L_x_4) ;  /* 0xfffffffc00fc7947 */ /* 0x000fc0000383ffff */
[----:B------:R-:W-:-:S00]  /*0380*/  NOP ;  /* 0x0000000000007918 */ /* 0x000fc00000000000 */
[----:B------:R-:W-:-:S00]  /*0390*/  NOP ;  /* 0x0000000000007918 */ /* 0x000fc00000000000 */
[----:B------:R-:W-:-:S00]  /*03a0*/  NOP ;  /* 0x0000000000007918 */ /* 0x000fc00000000000 */
[----:B------:R-:W-:-:S00]  /*03b0*/  NOP ;  /* 0x0000000000007918 */ /* 0x000fc00000000000 */
[----:B------:R-:W-:-:S00]  /*03c0*/  NOP ;  /* 0x0000000000007918 */ /* 0x000fc00000000000 */
[----:B------:R-:W-:-:S00]  /*03d0*/  NOP ;  /* 0x0000000000007918 */ /* 0x000fc00000000000 */
[----:B------:R-:W-:-:S00]  /*03e0*/  NOP ;  /* 0x0000000000007918 */ /* 0x000fc00000000000 */
[----:B------:R-:W-:-:S00]  /*03f0*/  NOP ;  /* 0x0000000000007918 */ /* 0x000fc00000000000 */
.L_x_9:


//--------------------- .text._Z9iterationPdS_i   --------------------------
	.section	.text._Z9iterationPdS_i,"ax",@progbits
	.align	128
        .global         _Z9iterationPdS_i
        .type           _Z9iterationPdS_i,@function
        .size           _Z9iterationPdS_i,(.L_x_10 - _Z9iterationPdS_i)
        .other          _Z9iterationPdS_i,@"STO_CUDA_ENTRY STV_DEFAULT"
_Z9iterationPdS_i:
.text._Z9iterationPdS_i:
[----:B------:R-:W-:Y:S01]  /*0000*/  LDC R1, c[0x0][0x37c] ;  /* 0x0000df00ff017b82 */ /* 0x000fe20000000800 */
[----:B------:R-:W0:Y:S07]  /*0010*/  S2R R3, SR_TID.X ;  /* 0x0000000000037919 */ /* 0x000e2e0000002100 */
[----:B------:R-:W0:Y:S08]  /*0020*/  S2UR UR4, SR_CTAID.X ;  /* 0x00000000000479c3 */ /* 0x000e300000002500 */
[----:B------:R-:W0:Y:S08]  /*0030*/  LDC R0, c[0x0][0x360] ;  /* 0x0000d800ff007b82 */ /* 0x000e300000000800 */
[----:B------:R-:W1:Y:S01]  /*0040*/  LDC R5, c[0x0][0x390] ;  /* 0x0000e400ff057b82 */ /* 0x000e620000000800 */
[----:B0-----:R-:W-:-:S02]  /*0050*/  IMAD R0, R0, UR4, R3 ;  /* 0x0000000400007c24 */ /* 0x001fc4000f8e0203 */
[----:B-1----:R-:W-:-:S05]  /*0060*/  IMAD R2, R5, R5, RZ ;  /* 0x0000000505027224 */ /* 0x002fca00078e02ff */
[----:B------:R-:W-:-:S13]  /*0070*/  ISETP.GE.AND P0, PT, R0, R2, PT ;  /* 0x000000020000720c */ /* 0x000fda0003f06270 */
[----:B------:R-:W-:Y:S05]  /*0080*/  @P0 EXIT ;  /* 0x000000000000094d */ /* 0x000fea0003800000 */
[C---:B------:R-:W-:Y:S01]  /*0090*/  ISETP.GE.AND P0, PT, R0.reuse, R5, PT ;  /* 0x000000050000720c */ /* 0x040fe20003f06270 */
[----:B------:R-:W0:Y:S01]  /*00a0*/  LDCU.64 UR4, c[0x0][0x358] ;  /* 0x00006b00ff0477ac */ /* 0x000e220008000a00 */
[----:B------:R-:W-:Y:S01]  /*00b0*/  ISETP.GT.AND P1, PT, R0, RZ, PT ;  /* 0x000000ff0000720c */ /* 0x000fe20003f24270 */
[----:B------:R-:W-:-:S12]  /*00c0*/  BSSY.RECONVERGENT B0, `(.L_x_5) ;  /* 0x000002d000007945 */ /* 0x000fd80003800200 */
[----:B------:R-:W-:Y:S05]  /*00d0*/  @!P0 BRA P1, `(.L_x_6) ;  /* 0x0000000000ac8947 */ /* 0x000fea0000800000 */
[----:B------:R-:W-:Y:S02]  /*00e0*/  IABS R8, R5 ;  /* 0x0000000500087213 */ /* 0x000fe40000000000 */
[----:B------:R-:W-:Y:S02]  /*00f0*/  IABS R4, R0 ;  /* 0x0000000000047213 */ /* 0x000fe40000000000 */
[----:B------:R-:W1:Y:S01]  /*0100*/  I2F.RP R3, R8 ;  /* 0x0000000800037306 */ /* 0x000e620000209400 */
[----:B------:R-:W-:Y:S02]  /*0110*/  ISETP.GE.AND P2, PT, R0, RZ, PT ;  /* 0x000000ff0000720c */ /* 0x000fe40003f46270 */
[----:B------:R-:W-:-:S05]  /*0120*/  ISETP.NE.AND P1, PT, R5, RZ, PT ;  /* 0x000000ff0500720c */ /* 0x000fca0003f25270 */
[----:B-1----:R-:W1:Y:S02]  /*0130*/  MUFU.RCP R3, R3 ;  /* 0x0000000300037308 */ /* 0x002e640000001000 */
[----:B-1----:R-:W-:-:S06]  /*0140*/  VIADD R6, R3, 0xffffffe ;  /* 0x0ffffffe03067836 */ /* 0x002fcc0000000000 */
[----:B------:R1:W2:Y:S02]  /*0150*/  F2I.FTZ.U32.TRUNC.NTZ R7, R6 ;  /* 0x0000000600077305 */ /* 0x0002a4000021f000 */
[----:B-1----:R-:W-:Y:S02]  /*0160*/  IMAD.MOV.U32 R6, RZ, RZ, RZ ;  /* 0x000000ffff067224 */ /* 0x002fe400078e00ff */
[----:B--2---:R-:W-:-:S04]  /*0170*/  IMAD.MOV R9, RZ, RZ, -R7 ;  /* 0x000000ffff097224 */ /* 0x004fc800078e0a07 */
[----:B------:R-:W-:-:S04]  /*0180*/  IMAD R9, R9, R8, RZ ;  /* 0x0000000809097224 */ /* 0x000fc800078e02ff */
[----:B------:R-:W-:-:S04]  /*0190*/  IMAD.HI.U32 R7, R7, R9, R6 ;  /* 0x0000000907077227 */ /* 0x000fc800078e0006 */
[----:B------:R-:W-:-:S04]  /*01a0*/  IMAD.MOV.U32 R9, RZ, RZ, R4 ;  /* 0x000000ffff097224 */ /* 0x000fc800078e0004 */
[----:B------:R-:W-:-:S04]  /*01b0*/  IMAD.HI.U32 R4, R7, R9, RZ ;  /* 0x0000000907047227 */ /* 0x000fc800078e00ff */
[----:B------:R-:W-:-:S04]  /*01c0*/  IMAD.MOV R4, RZ, RZ, -R4 ;  /* 0x000000ffff047224 */ /* 0x000fc800078e0a04 */
[----:B------:R-:W-:Y:S01]  /*01d0*/  IMAD R3, R8, R4, R9 ;  /* 0x0000000408037224 */ /* 0x000fe200078e0209 */
[----:B------:R-:W-:-:S04]  /*01e0*/  LOP3.LUT R4, RZ, R5, RZ, 0x33, !PT ;  /* 0x00000005ff047212 */ /* 0x000fc800078e33ff */
[----:B------:R-:W-:-:S13]  /*01f0*/  ISETP.GT.U32.AND P0, PT, R8, R3, PT ;  /* 0x000000030800720c */ /* 0x000fda0003f04070 */
[----:B------:R-:W-:-:S04]  /*0200*/  @!P0 IADD3 R3, PT, PT, R3, -R8, RZ ;  /* 0x8000000803038210 */ /* 0x000fc80007ffe0ff */
[----:B------:R-:W-:-:S13]  /*0210*/  ISETP.GT.U32.AND P0, PT, R8, R3, PT ;  /* 0x000000030800720c */ /* 0x000fda0003f04070 */
[----:B------:R-:W-:-:S04]  /*0220*/  @!P0 IMAD.IADD R3, R3, 0x1, -R8 ;  /* 0x0000000103038824 */ /* 0x000fc800078e0a08 */
[----:B------:R-:W-:-:S05]  /*0230*/  @!P2 IMAD.MOV R3, RZ, RZ, -R3 ;  /* 0x000000ffff03a224 */ /* 0x000fca00078e0a03 */
[----:B------:R-:W-:-:S04]  /*0240*/  SEL R3, R4, R3, !P1 ;  /* 0x0000000304037207 */ /* 0x000fc80004800000 */
[----:B------:R-:W-:-:S13]  /*0250*/  ISETP.NE.AND P0, PT, R3, RZ, PT ;  /* 0x000000ff0300720c */ /* 0x000fda0003f05270 */
[----:B------:R-:W-:Y:S05]  /*0260*/  @!P0 BRA `(.L_x_6) ;  /* 0x0000000000488947 */ /* 0x000fea0003800000 */
[----:B------:R-:W-:Y:S02]  /*0270*/  VIADD R6, R0, 0x1 ;  /* 0x0000000100067836 */ /* 0x000fe40000000000 */
[----:B------:R-:W-:-:S03]  /*0280*/  VIADD R9, R2, 0xffffffff ;  /* 0xffffffff02097836 */ /* 0x000fc60000000000 */
[----:B------:R-:W-:Y:S02]  /*0290*/  IABS R3, R6 ;  /* 0x0000000600037213 */ /* 0x000fe40000000000 */
[----:B------:R-:W-:-:S03]  /*02a0*/  ISETP.GE.AND P2, PT, R6, RZ, PT ;  /* 0x000000ff0600720c */ /* 0x000fc60003f46270 */
[----:B------:R-:W-:-:S04]  /*02b0*/  IMAD.HI.U32 R7, R7, R3, RZ ;  /* 0x0000000307077227 */ /* 0x000fc800078e00ff */
[----:B------:R-:W-:-:S04]  /*02c0*/  IMAD.MOV R7, RZ, RZ, -R7 ;  /* 0x000000ffff077224 */ /* 0x000fc800078e0a07 */
[----:B------:R-:W-:Y:S01]  /*02d0*/  IMAD R3, R8, R7, R3 ;  /* 0x0000000708037224 */ /* 0x000fe200078e0203 */
[----:B------:R-:W-:-:S04]  /*02e0*/  IADD3 R7, PT, PT, R2, -R5, RZ ;  /* 0x8000000502077210 */ /* 0x000fc80007ffe0ff */
[----:B------:R-:W-:-:S13]  /*02f0*/  ISETP.GT.U32.AND P0, PT, R8, R3, PT ;  /* 0x000000030800720c */ /* 0x000fda0003f04070 */
[----:B------:R-:W-:-:S04]  /*0300*/  @!P0 IADD3 R3, PT, PT, R3, -R8, RZ ;  /* 0x8000000803038210 */ /* 0x000fc80007ffe0ff */
[----:B------:R-:W-:-:S13]  /*0310*/  ISETP.GT.U32.AND P0, PT, R8, R3, PT ;  /* 0x000000030800720c */ /* 0x000fda0003f04070 */
[----:B------:R-:W-:Y:S01]  /*0320*/  @!P0 IMAD.IADD R3, R3, 0x1, -R8 ;  /* 0x0000000103038824 */ /* 0x000fe200078e0a08 */
[----:B------:R-:W-:-:S03]  /*0330*/  ISETP.GE.AND P0, PT, R0, R9, PT ;  /* 0x000000090000720c */ /* 0x000fc60003f06270 */
[----:B------:R-:W-:Y:S01]  /*0340*/  @!P2 IMAD.MOV R3, RZ, RZ, -R3 ;  /* 0x000000ffff03a224 */ /* 0x000fe200078e0a03 */
[----:B------:R-:W-:-:S04]  /*0350*/  ISETP.GE.OR P0, PT, R7, R0, P0 ;  /* 0x000000000700720c */ /* 0x000fc80000706670 */
[----:B------:R-:W-:-:S04]  /*0360*/  SEL R3, R4, R3, !P1 ;  /* 0x0000000304037207 */ /* 0x000fc80004800000 */
[----:B------:R-:W-:-:S13]  /*0370*/  ISETP.NE.AND P1, PT, R3, RZ, PT ;  /* 0x000000ff0300720c */ /* 0x000fda0003f25270 */
[----:B------:R-:W-:Y:S05]  /*0380*/  @P0 BRA P1, `(.L_x_7) ;  /* 0x0000000000200947 */ /* 0x000fea0000800000 */
.L_x_6:
[----:B0-----:R-:W-:Y:S05]  /*0390*/  BSYNC.RECONVERGENT B0 ;  /* 0x0000000000007941 */ /* 0x001fea0003800200 */
.L_x_5:
[----:B------:R-:W0:Y:S08]  /*03a0*/  LDC.64 R2, c[0x0][0x380] ;  /* 0x0000e000ff027b82 */ /* 0x000e300000000a00 */
[----:B------:R-:W1:Y:S01]  /*03b0*/  LDC.64 R4, c[0x0][0x388] ;  /* 0x0000e200ff047b82 */ /* 0x000e620000000a00 */
[----:B0-----:R-:W-:-:S06]  /*03c0*/  IMAD.WIDE R2, R0, 0x8, R2 ;  /* 0x0000000800027825 */ /* 0x001fcc00078e0202 */
[----:B------:R-:W2:Y:S01]  /*03d0*/  LDG.E.64 R2, desc[UR4][R2.64] ;  /* 0x0000000402027981 */ /* 0x000ea2000c1e1b00 */
[----:B-1----:R-:W-:-:S05]  /*03e0*/  IMAD.WIDE R4, R0, 0x8, R4 ;  /* 0x0000000800047825 */ /* 0x002fca00078e0204 */
[----:B--2---:R-:W-:Y:S01]  /*03f0*/  STG.E.64 desc[UR4][R4.64], R2 ;  /* 0x0000000204007986 */ /* 0x004fe2000c101b04 */
[----:B------:R-:W-:Y:S05]  /*0400*/  EXIT ;  /* 0x000000000000794d */ /* 0x000fea0003800000 */
.L_x_7:
[----:B------:R-:W1:Y:S01]  /*0410*/  LDC.64 R14, c[0x0][0x380] ;  /* 0x0000e000ff0e7b82 */ /* 0x000e620000000a00 */
[C---:B------:R-:W-:Y:S02]  /*0420*/  IMAD.IADD R13, R0.reuse, 0x1, R5 ;  /* 0x00000001000d7824 */ /* 0x040fe400078e0205 */
[----:B------:R-:W-:Y:S02]  /*0430*/  IMAD.IADD R3, R0, 0x1, R4 ;  /* 0x0000000100037824 */ /* 0x000fe400078e0204 */
[----:B-1----:R-:W-:-:S05]  /*0440*/  IMAD.WIDE R12, R13, 0x8, R14 ;  /* 0x000000080d0c7825 */ /* 0x002fca00078e020e */
[----:B0-----:R-:W2:Y:S04]  /*0450*/  LDG.E.64 R8, desc[UR4][R12.64+-0x8] ;  /* 0xfffff8040c087981 */ /* 0x001ea8000c1e1b00 */
[----:B------:R0:W2:Y:S01]  /*0460*/  LDG.E.64 R10, desc[UR4][R12.64+0x8] ;  /* 0x000008040c0a7981 */ /* 0x0000a2000c1e1b00 */
[----:B------:R-:W-:-:S05]  /*0470*/  IMAD.WIDE R14, R3, 0x8, R14 ;  /* 0x00000008030e7825 */ /* 0x000fca00078e020e */
[----:B------:R-:W3:Y:S04]  /*0480*/  LDG.E.64 R6, desc[UR4][R14.64] ;  /* 0x000000040e067981 */ /* 0x000ee8000c1e1b00 */
[----:B------:R-:W4:Y:S01]  /*0490*/  LDG.E.64 R2, desc[UR4][R14.64+0x10] ;  /* 0x000010040e027981 */ /* 0x000f22000c1e1b00 */
[----:B------:R-:W-:Y:S01]  /*04a0*/  IADD3 R16, P0, PT, R14, 0x10, RZ ;  /* 0x000000100e107810 */ /* 0x000fe20007f1e0ff */
[----:B0-----:R-:W0:Y:S01]  /*04b0*/  LDC.64 R12, c[0x0][0x388] ;  /* 0x0000e200ff0c7b82 */ /* 0x001e220000000a00 */
[----:B------:R-:W-:-:S03]  /*04c0*/  IADD3 R5, PT, PT, R5, -0x1, RZ ;  /* 0xffffffff05057810 */ /* 0x000fc60007ffe0ff */
[----:B------:R-:W-:Y:S02]  /*04d0*/  IMAD.X R17, RZ, RZ, R15, P0 ;  /* 0x000000ffff117224 */ /* 0x000fe400000e060f */
[----:B------:R-:W-:-:S06]  /*04e0*/  IMAD.WIDE R4, R5, 0x8, R16 ;  /* 0x0000000805047825 */ /* 0x000fcc00078e0210 */
[----:B------:R-:W5:Y:S01]  /*04f0*/  LDG.E.64 R4, desc[UR4][R4.64] ;  /* 0x0000000404047981 */ /* 0x000f62000c1e1b00 */
[----:B0-----:R-:W-:Y:S01]  /*0500*/  IMAD.WIDE R12, R0, 0x8, R12 ;  /* 0x00000008000c7825 */ /* 0x001fe200078e020c */
[----:B--2---:R-:W-:-:S06]  /*0510*/  DSETP.GT.AND P0, PT, R8, R10, PT ;  /* 0x0000000a0800722a */ /* 0x004fcc0003f04000 */
[----:B------:R-:W-:Y:S02]  /*0520*/  FSEL R17, R10, R8, P0 ;  /* 0x000000080a117208 */ /* 0x000fe40000000000 */
[----:B------:R-:W-:Y:S02]  /*0530*/  FSEL R16, R11, R9, P0 ;  /* 0x000000090b107208 */ /* 0x000fe40000000000 */
[----:B------:R-:W-:Y:S01]  /*0540*/  FSEL R10, R8, R10, P0 ;  /* 0x0000000a080a7208 */ /* 0x000fe20000000000 */
[----:B------:R-:W-:Y:S01]  /*0550*/  IMAD.MOV.U32 R8, RZ, RZ, R17 ;  /* 0x000000ffff087224 */ /* 0x000fe200078e0011 */
[----:B------:R-:W-:Y:S01]  /*0560*/  FSEL R11, R9, R11, P0 ;  /* 0x0000000b090b7208 */ /* 0x000fe20000000000 */
[----:B------:R-:W-:-:S05]  /*0570*/  IMAD.MOV.U32 R9, RZ, RZ, R16 ;  /* 0x000000ffff097224 */ /* 0x000fca00078e0010 */
[C---:B---3--:R-:W-:Y:S02]  /*0580*/  DSETP.GEU.AND P2, PT, R6.reuse, R10, PT ;  /* 0x0000000a0600722a */ /* 0x048fe40003f4e000 */
[----:B------:R-:W-:-:S06]  /*0590*/  DSETP.GEU.AND P1, PT, R6, R8, PT ;  /* 0x000000080600722a */ /* 0x000fcc0003f2e000 */
[----:B------:R-:W-:Y:S02]  /*05a0*/  FSEL R8, R6, R17, !P1 ;  /* 0x0000001106087208 */ /* 0x000fe40004800000 */
[----:B------:R-:W-:-:S06]  /*05b0*/  FSEL R9, R7, R16, !P1 ;  /* 0x0000001007097208 */ /* 0x000fcc0004800000 */
[----:B------:R-:W-:Y:S01]  /*05c0*/  @P1 FSEL R17, R6, R10, !P2 ;  /* 0x0000000a06111208 */ /* 0x000fe20005000000 */
[----:B----4-:R-:W-:Y:S01]  /*05d0*/  DSETP.GEU.AND P0, PT, R2, R8, PT ;  /* 0x000000080200722a */ /* 0x010fe20003f0e000 */
[----:B------:R-:W-:-:S03]  /*05e0*/  @P1 FSEL R16, R7, R11, !P2 ;  /* 0x0000000b07101208 */ /* 0x000fc60005000000 */
[----:B------:R-:W-:Y:S01]  /*05f0*/  IMAD.MOV.U32 R6, RZ, RZ, R17 ;  /* 0x000000ffff067224 */ /* 0x000fe200078e0011 */
[----:B------:R-:W-:-:S06]  /*0600*/  MOV R7, R16 ;  /* 0x0000001000077202 */ /* 0x000fcc0000000f00 */
[----:B------:R-:W-:-:S06]  /*0610*/  DSETP.GEU.AND P1, PT, R2, R6, PT ;  /* 0x000000060200722a */ /* 0x000fcc0003f2e000 */
[----:B------:R-:W-:Y:S02]  /*0620*/  @P0 FSEL R8, R2, R17, !P1 ;  /* 0x0000001102080208 */ /* 0x000fe40004800000 */
[----:B------:R-:W-:-:S03]  /*0630*/  @P0 FSEL R9, R3, R16, !P1 ;  /* 0x0000001003090208 */ /* 0x000fc60004800000 */
[----:B------:R-:W-:Y:S02]  /*0640*/  IMAD.MOV.U32 R2, RZ, RZ, R8 ;  /* 0x000000ffff027224 */ /* 0x000fe400078e0008 */
[----:B------:R-:W-:-:S06]  /*0650*/  IMAD.MOV.U32 R3, RZ, RZ, R9 ;  /* 0x000000ffff037224 */ /* 0x000fcc00078e0009 */
[----:B-----5:R-:W-:-:S07]  /*0660*/  DADD R4, R4, R2 ;  /* 0x0000000004047229 */ /* 0x020fce0000000002 */
[----:B------:R-:W-:Y:S01]  /*0670*/  STG.E.64 desc[UR4][R12.64], R4 ;  /* 0x000000040c007986 */ /* 0x000fe2000c101b04 */
[----:B------:R-:W-:Y:S05]  /*0680*/  EXIT ;  /* 0x000000000000794d */ /* 0x000fea0003800000 */
.L_x_8:
        /* <DEDUP_REMOVED lines=15> */
.L_x_10:


//--------------------- .nv.shared._Z8sumblockPdiS_ --------------------------
	.section	.nv.shared._Z8sumblockPdiS_,"aw",@nobits
	.sectionflags	@""
	.align	16
	.zero		1024


//--------------------- .nv.shared.reserved.0     --------------------------
	.section	.nv.shared.reserved.0,"aw",@nobits
	.weak		__nv_reservedSMEM_offset_0_alias
	.size		__nv_reservedSMEM_offset_0_alias, 0, 64
	.other		__nv_reservedSMEM_offset_0_alias,@"STO_CUDA_RESERVED_SHARED STV_DEFAULT"
__nv_reservedSMEM_offset_0_alias:
	.zero		0
	.zero		64


//--------------------- .nv.shared._Z9iterationPdS_i --------------------------
	.section	.nv.shared._Z9iterationPdS_i,"aw",@nobits
	.sectionflags	@""
	.align	16
	.zero		1024


//--------------------- .nv.constant0._Z8sumblockPdiS_ --------------------------
	.section	.nv.constant0._Z8sumblockPdiS_,"a",@progbits
	.sectionflags	@""
	.align	4
.nv.constant0._Z8sumblockPdiS_:
	.zero		920


//--------------------- .nv.constant0._Z9iterationPdS_i --------------------------
	.section	.nv.constant0._Z9iterationPdS_i,"a",@progbits
	.sectionflags	@""
	.align	4
.nv.constant0._Z9iterationPdS_i:
	.zero		916


//--------------------- SYMBOLS --------------------------

	.type		.nv.reservedSmem.offset0,@object
	.size		.nv.reservedSmem.offset0,0x4
	.type		.nv.reservedSmem.cap,@object
	.size		.nv.reservedSmem.cap,0x4
